//
// Generated by NVIDIA NVVM Compiler
//
// Compiler Build ID: CL-36424714
// Cuda compilation tools, release 13.0, V13.0.88
// Based on NVVM 20.0.0
//

.version 9.0
.target sm_100
.address_size 64

	// .globl	_Z2m1iiiPdS_S_

.visible .entry _Z2m1iiiPdS_S_(
	.param .u32 _Z2m1iiiPdS_S__param_0,
	.param .u32 _Z2m1iiiPdS_S__param_1,
	.param .u32 _Z2m1iiiPdS_S__param_2,
	.param .u64 .ptr .align 1 _Z2m1iiiPdS_S__param_3,
	.param .u64 .ptr .align 1 _Z2m1iiiPdS_S__param_4,
	.param .u64 .ptr .align 1 _Z2m1iiiPdS_S__param_5
)
{
	.reg .pred 	%p<11>;
	.reg .b32 	%r<45>;
	.reg .b64 	%rd<50>;
	.reg .b64 	%fd<61>;

	ld.param.u32 	%r20, [_Z2m1iiiPdS_S__param_0];
	ld.param.u32 	%r21, [_Z2m1iiiPdS_S__param_1];
	ld.param.u32 	%r22, [_Z2m1iiiPdS_S__param_2];
	ld.param.u64 	%rd13, [_Z2m1iiiPdS_S__param_3];
	ld.param.u64 	%rd14, [_Z2m1iiiPdS_S__param_4];
	ld.param.u64 	%rd15, [_Z2m1iiiPdS_S__param_5];
	cvta.to.global.u64 	%rd1, %rd15;
	cvta.to.global.u64 	%rd2, %rd14;
	min.s32 	%r23, %r20, %r22;
	min.s32 	%r24, %r23, %r21;
	setp.lt.s32 	%p1, %r24, 1;
	@%p1 bra 	$L__BB0_16;
	and.b32  	%r1, %r21, 7;
	add.s32 	%r2, %r1, -1;
	and.b32  	%r3, %r21, 3;
	and.b32  	%r4, %r21, 2147483640;
	and.b32  	%r5, %r21, 1;
	neg.s32 	%r6, %r4;
	add.s64 	%rd3, %rd2, 32;
	cvta.to.global.u64 	%rd4, %rd13;
	mov.b32 	%r39, 0;
$L__BB0_2:
	mul.lo.s32 	%r8, %r39, %r22;
	mul.lo.s32 	%r27, %r39, %r21;
	cvt.u64.u32 	%rd5, %r27;
	mul.wide.u32 	%rd16, %r27, 8;
	add.s64 	%rd17, %rd1, %rd16;
	add.s64 	%rd6, %rd17, 32;
	mov.b32 	%r40, 0;
$L__BB0_3:
	setp.lt.u32 	%p2, %r21, 8;
	add.s32 	%r29, %r40, %r8;
	mul.wide.u32 	%rd18, %r29, 8;
	add.s64 	%rd7, %rd4, %rd18;
	mul.lo.s32 	%r10, %r40, %r21;
	mov.b32 	%r43, 0;
	@%p2 bra 	$L__BB0_6;
	mul.wide.u32 	%rd19, %r10, 8;
	add.s64 	%rd49, %rd3, %rd19;
	mov.u64 	%rd48, %rd6;
	mov.u32 	%r41, %r6;
$L__BB0_5:
	.pragma "nounroll";
	ld.global.f64 	%fd1, [%rd7];
	ld.global.f64 	%fd2, [%rd49+-32];
	ld.global.f64 	%fd3, [%rd48+-32];
	fma.rn.f64 	%fd4, %fd1, %fd2, %fd3;
	st.global.f64 	[%rd48+-32], %fd4;
	ld.global.f64 	%fd5, [%rd7];
	ld.global.f64 	%fd6, [%rd49+-24];
	ld.global.f64 	%fd7, [%rd48+-24];
	fma.rn.f64 	%fd8, %fd5, %fd6, %fd7;
	st.global.f64 	[%rd48+-24], %fd8;
	ld.global.f64 	%fd9, [%rd7];
	ld.global.f64 	%fd10, [%rd49+-16];
	ld.global.f64 	%fd11, [%rd48+-16];
	fma.rn.f64 	%fd12, %fd9, %fd10, %fd11;
	st.global.f64 	[%rd48+-16], %fd12;
	ld.global.f64 	%fd13, [%rd7];
	ld.global.f64 	%fd14, [%rd49+-8];
	ld.global.f64 	%fd15, [%rd48+-8];
	fma.rn.f64 	%fd16, %fd13, %fd14, %fd15;
	st.global.f64 	[%rd48+-8], %fd16;
	ld.global.f64 	%fd17, [%rd7];
	ld.global.f64 	%fd18, [%rd49];
	ld.global.f64 	%fd19, [%rd48];
	fma.rn.f64 	%fd20, %fd17, %fd18, %fd19;
	st.global.f64 	[%rd48], %fd20;
	ld.global.f64 	%fd21, [%rd7];
	ld.global.f64 	%fd22, [%rd49+8];
	ld.global.f64 	%fd23, [%rd48+8];
	fma.rn.f64 	%fd24, %fd21, %fd22, %fd23;
	st.global.f64 	[%rd48+8], %fd24;
	ld.global.f64 	%fd25, [%rd7];
	ld.global.f64 	%fd26, [%rd49+16];
	ld.global.f64 	%fd27, [%rd48+16];
	fma.rn.f64 	%fd28, %fd25, %fd26, %fd27;
	st.global.f64 	[%rd48+16], %fd28;
	ld.global.f64 	%fd29, [%rd7];
	ld.global.f64 	%fd30, [%rd49+24];
	ld.global.f64 	%fd31, [%rd48+24];
	fma.rn.f64 	%fd32, %fd29, %fd30, %fd31;
	st.global.f64 	[%rd48+24], %fd32;
	add.s32 	%r41, %r41, 8;
	add.s64 	%rd49, %rd49, 64;
	add.s64 	%rd48, %rd48, 64;
	setp.ne.s32 	%p3, %r41, 0;
	mov.u32 	%r43, %r4;
	@%p3 bra 	$L__BB0_5;
$L__BB0_6:
	setp.eq.s32 	%p4, %r1, 0;
	@%p4 bra 	$L__BB0_14;
	setp.lt.u32 	%p5, %r2, 3;
	@%p5 bra 	$L__BB0_9;
	cvt.u32.u64 	%r30, %rd5;
	ld.global.f64 	%fd33, [%rd7];
	add.s32 	%r31, %r43, %r10;
	mul.wide.u32 	%rd20, %r31, 8;
	add.s64 	%rd21, %rd2, %rd20;
	ld.global.f64 	%fd34, [%rd21];
	add.s32 	%r32, %r43, %r30;
	mul.wide.u32 	%rd22, %r32, 8;
	add.s64 	%rd23, %rd1, %rd22;
	ld.global.f64 	%fd35, [%rd23];
	fma.rn.f64 	%fd36, %fd33, %fd34, %fd35;
	st.global.f64 	[%rd23], %fd36;
	ld.global.f64 	%fd37, [%rd7];
	cvt.u64.u32 	%rd24, %r10;
	cvt.u64.u32 	%rd25, %r43;
	add.s64 	%rd26, %rd25, %rd24;
	shl.b64 	%rd27, %rd26, 3;
	add.s64 	%rd28, %rd2, %rd27;
	ld.global.f64 	%fd38, [%rd28+8];
	add.s64 	%rd29, %rd25, %rd5;
	shl.b64 	%rd30, %rd29, 3;
	add.s64 	%rd31, %rd1, %rd30;
	ld.global.f64 	%fd39, [%rd31+8];
	fma.rn.f64 	%fd40, %fd37, %fd38, %fd39;
	st.global.f64 	[%rd31+8], %fd40;
	ld.global.f64 	%fd41, [%rd7];
	ld.global.f64 	%fd42, [%rd28+16];
	ld.global.f64 	%fd43, [%rd31+16];
	fma.rn.f64 	%fd44, %fd41, %fd42, %fd43;
	st.global.f64 	[%rd31+16], %fd44;
	ld.global.f64 	%fd45, [%rd7];
	ld.global.f64 	%fd46, [%rd28+24];
	ld.global.f64 	%fd47, [%rd31+24];
	fma.rn.f64 	%fd48, %fd45, %fd46, %fd47;
	st.global.f64 	[%rd31+24], %fd48;
	add.s32 	%r43, %r43, 4;
$L__BB0_9:
	setp.eq.s32 	%p6, %r3, 0;
	@%p6 bra 	$L__BB0_14;
	setp.eq.s32 	%p7, %r3, 1;
	@%p7 bra 	$L__BB0_12;
	cvt.u32.u64 	%r33, %rd5;
	ld.global.f64 	%fd49, [%rd7];
	add.s32 	%r34, %r43, %r10;
	mul.wide.u32 	%rd32, %r34, 8;
	add.s64 	%rd33, %rd2, %rd32;
	ld.global.f64 	%fd50, [%rd33];
	add.s32 	%r35, %r43, %r33;
	mul.wide.u32 	%rd34, %r35, 8;
	add.s64 	%rd35, %rd1, %rd34;
	ld.global.f64 	%fd51, [%rd35];
	fma.rn.f64 	%fd52, %fd49, %fd50, %fd51;
	st.global.f64 	[%rd35], %fd52;
	ld.global.f64 	%fd53, [%rd7];
	cvt.u64.u32 	%rd36, %r10;
	cvt.u64.u32 	%rd37, %r43;
	add.s64 	%rd38, %rd37, %rd36;
	shl.b64 	%rd39, %rd38, 3;
	add.s64 	%rd40, %rd2, %rd39;
	ld.global.f64 	%fd54, [%rd40+8];
	add.s64 	%rd41, %rd37, %rd5;
	shl.b64 	%rd42, %rd41, 3;
	add.s64 	%rd43, %rd1, %rd42;
	ld.global.f64 	%fd55, [%rd43+8];
	fma.rn.f64 	%fd56, %fd53, %fd54, %fd55;
	st.global.f64 	[%rd43+8], %fd56;
	add.s32 	%r43, %r43, 2;
$L__BB0_12:
	setp.eq.s32 	%p8, %r5, 0;
	@%p8 bra 	$L__BB0_14;
	cvt.u32.u64 	%r36, %rd5;
	ld.global.f64 	%fd57, [%rd7];
	add.s32 	%r37, %r43, %r10;
	mul.wide.u32 	%rd44, %r37, 8;
	add.s64 	%rd45, %rd2, %rd44;
	ld.global.f64 	%fd58, [%rd45];
	add.s32 	%r38, %r43, %r36;
	mul.wide.u32 	%rd46, %r38, 8;
	add.s64 	%rd47, %rd1, %rd46;
	ld.global.f64 	%fd59, [%rd47];
	fma.rn.f64 	%fd60, %fd57, %fd58, %fd59;
	st.global.f64 	[%rd47], %fd60;
$L__BB0_14:
	add.s32 	%r40, %r40, 1;
	setp.ne.s32 	%p9, %r40, %r22;
	@%p9 bra 	$L__BB0_3;
	add.s32 	%r39, %r39, 1;
	setp.ne.s32 	%p10, %r39, %r20;
	@%p10 bra 	$L__BB0_2;
$L__BB0_16:
	ret;

}


// ===== COMPILED SASS (sm_100) =====

	.target	sm_100

	.elftype	@"ET_EXEC"


//--------------------- .note.nv.tkinfo           --------------------------
	.section	.note.nv.tkinfo,"",@"SHT_NOTE"
	.sectionflags	@"SHF_NOTE_NV_TKINFO"
	.tkinfo
        /*0018*/ 	.word	0x00000002
        /*0030*/ 	.string	""
        /*0030*/ 	.string	"ptxas"
        /*0030*/ 	.string	"Cuda compilation tools, release 13.0, V13.0.88"
        /*0030*/ 	.string	"Build cuda_13.0.r13.0/compiler.36424714_0"
        /*0030*/ 	.string	"-arch sm_100 -m 64 "



//--------------------- .note.nv.cuinfo           --------------------------
	.section	.note.nv.cuinfo,"",@"SHT_NOTE"
	.sectionflags	@"SHF_NOTE_NV_CUINFO"
        /*0018*/ 	.short	0x0002
        /*001a*/ 	.short	0x0064
        /*001c*/ 	.short	0x0082
	.zero		2


//--------------------- .nv.info                  --------------------------
	.section	.nv.info,"",@"SHT_CUDA_INFO"
	.align	4


	//----- nvinfo : EIATTR_REGCOUNT
	.align		4
        /*0000*/ 	.byte	0x04, 0x2f
        /*0002*/ 	.short	(.L_1 - .L_0)
	.align		4
.L_0:
        /*0004*/ 	.word	index@(_Z2m1iiiPdS_S_)
        /*0008*/ 	.word	0x0000001c


	//----- nvinfo : EIATTR_FRAME_SIZE
	.align		4
.L_1:
        /*000c*/ 	.byte	0x04, 0x11
        /*000e*/ 	.short	(.L_3 - .L_2)
	.align		4
.L_2:
        /*0010*/ 	.word	index@(_Z2m1iiiPdS_S_)
        /*0014*/ 	.word	0x00000000


	//----- nvinfo : EIATTR_MIN_STACK_SIZE
	.align		4
.L_3:
        /*0018*/ 	.byte	0x04, 0x12
        /*001a*/ 	.short	(.L_5 - .L_4)
	.align		4
.L_4:
        /*001c*/ 	.word	index@(_Z2m1iiiPdS_S_)
        /*0020*/ 	.word	0x00000000
.L_5:


//--------------------- .nv.compat                --------------------------
	.section	.nv.compat,"",@"SHT_CUDA_COMPAT_INFO"
	.align	4
        /*0000*/ 	.byte	0x02, 0x09, 0x00, 0x00, 0x02, 0x02, 0x01, 0x00, 0x02, 0x05, 0x05, 0x00, 0x03, 0x07, 0x01, 0x01
        /*0010*/ 	.byte	0x02, 0x03, 0x00, 0x00, 0x02, 0x06, 0x01, 0x00, 0x04, 0x0b, 0x08, 0x00, 0x01, 0x00, 0x00, 0x00
        /*0020*/ 	.byte	0x00, 0x00, 0x00, 0x00


//--------------------- .nv.info._Z2m1iiiPdS_S_   --------------------------
	.section	.nv.info._Z2m1iiiPdS_S_,"",@"SHT_CUDA_INFO"
	.sectionflags	@""
	.align	4


	//----- nvinfo : EIATTR_CUDA_API_VERSION
	.align		4
        /*0000*/ 	.byte	0x04, 0x37
        /*0002*/ 	.short	(.L_7 - .L_6)
.L_6:
        /*0004*/ 	.word	0x00000082


	//----- nvinfo : EIATTR_KPARAM_INFO
	.align		4
.L_7:
        /*0008*/ 	.byte	0x04, 0x17
        /*000a*/ 	.short	(.L_9 - .L_8)
.L_8:
        /*000c*/ 	.word	0x00000000
        /*0010*/ 	.short	0x0005
        /*0012*/ 	.short	0x0020
        /*0014*/ 	.byte	0x00, 0xf5, 0x21, 0x00


	//----- nvinfo : EIATTR_KPARAM_INFO
	.align		4
.L_9:
        /*0018*/ 	.byte	0x04, 0x17
        /*001a*/ 	.short	(.L_11 - .L_10)
.L_10:
        /*001c*/ 	.word	0x00000000
        /*0020*/ 	.short	0x0004
        /*0022*/ 	.short	0x0018
        /*0024*/ 	.byte	0x00, 0xf5, 0x21, 0x00


	//----- nvinfo : EIATTR_KPARAM_INFO
	.align		4
.L_11:
        /*0028*/ 	.byte	0x04, 0x17
        /*002a*/ 	.short	(.L_13 - .L_12)
.L_12:
        /*002c*/ 	.word	0x00000000
        /*0030*/ 	.short	0x0003
        /*0032*/ 	.short	0x0010
        /*0034*/ 	.byte	0x00, 0xf5, 0x21, 0x00


	//----- nvinfo : EIATTR_KPARAM_INFO
	.align		4
.L_13:
        /*0038*/ 	.byte	0x04, 0x17
        /*003a*/ 	.short	(.L_15 - .L_14)
.L_14:
        /*003c*/ 	.word	0x00000000
        /*0040*/ 	.short	0x0002
        /*0042*/ 	.short	0x0008
        /*0044*/ 	.byte	0x00, 0xf0, 0x11, 0x00


	//----- nvinfo : EIATTR_KPARAM_INFO
	.align		4
.L_15:
        /*0048*/ 	.byte	0x04, 0x17
        /*004a*/ 	.short	(.L_17 - .L_16)
.L_16:
        /*004c*/ 	.word	0x00000000
        /*0050*/ 	.short	0x0001
        /*0052*/ 	.short	0x0004
        /*0054*/ 	.byte	0x00, 0xf0, 0x11, 0x00


	//----- nvinfo : EIATTR_KPARAM_INFO
	.align		4
.L_17:
        /*0058*/ 	.byte	0x04, 0x17
        /*005a*/ 	.short	(.L_19 - .L_18)
.L_18:
        /*005c*/ 	.word	0x00000000
        /*0060*/ 	.short	0x0000
        /*0062*/ 	.short	0x0000
        /*0064*/ 	.byte	0x00, 0xf0, 0x11, 0x00


	//----- nvinfo : EIATTR_SPARSE_MMA_MASK
	.align		4
.L_19:
        /*0068*/ 	.byte	0x03, 0x50
        /*006a*/ 	.short	0x0000


	//----- nvinfo : EIATTR_MAXREG_COUNT
	.align		4
        /*006c*/ 	.byte	0x03, 0x1b
        /*006e*/ 	.short	0x00ff


	//----- nvinfo : EIATTR_MERCURY_ISA_VERSION
	.align		4
        /*0070*/ 	.byte	0x03, 0x5f
        /*0072*/ 	.short	0x0101


	//----- nvinfo : EIATTR_VRC_CTA_INIT_COUNT
	.align		4
        /*0074*/ 	.byte	0x02, 0x4a
	.zero		1
	.zero		1


	//----- nvinfo : EIATTR_EXIT_INSTR_OFFSETS
	.align		4
        /*0078*/ 	.byte	0x04, 0x1c
        /*007a*/ 	.short	(.L_21 - .L_20)


	//   ....[0]....
.L_20:
        /*007c*/ 	.word	0x00000050


	//   ....[1]....
        /*0080*/ 	.word	0x00000b40


	//----- nvinfo : EIATTR_CBANK_PARAM_SIZE
	.align		4
.L_21:
        /*0084*/ 	.byte	0x03, 0x19
        /*0086*/ 	.short	0x0028


	//----- nvinfo : EIATTR_PARAM_CBANK
	.align		4
        /*0088*/ 	.byte	0x04, 0x0a
        /*008a*/ 	.short	(.L_23 - .L_22)
	.align		4
.L_22:
        /*008c*/ 	.word	index@(.nv.constant0._Z2m1iiiPdS_S_)
        /*0090*/ 	.short	0x0380
        /*0092*/ 	.short	0x0028


	//----- nvinfo : EIATTR_SW_WAR
	.align		4
.L_23:
        /*0094*/ 	.byte	0x04, 0x36
        /*0096*/ 	.short	(.L_25 - .L_24)
.L_24:
        /*0098*/ 	.word	0x00000008
.L_25:


//--------------------- .nv.callgraph             --------------------------
	.section	.nv.callgraph,"",@"SHT_CUDA_CALLGRAPH"
	.align	4
	.sectionentsize	8
	.align		4
        /*0000*/ 	.word	0x00000000
	.align		4
        /*0004*/ 	.word	0xffffffff
	.align		4
        /*0008*/ 	.word	0x00000000
	.align		4
        /*000c*/ 	.word	0xfffffffe
	.align		4
        /*0010*/ 	.word	0x00000000
	.align		4
        /*0014*/ 	.word	0xfffffffd
	.align		4
        /*0018*/ 	.word	0x00000000
	.align		4
        /*001c*/ 	.word	0xfffffffc


//--------------------- .text._Z2m1iiiPdS_S_      --------------------------
	.section	.text._Z2m1iiiPdS_S_,"ax",@progbits
	.align	128
        .global         _Z2m1iiiPdS_S_
        .type           _Z2m1iiiPdS_S_,@function
        .size           _Z2m1iiiPdS_S_,(.L_x_8 - _Z2m1iiiPdS_S_)
        .other          _Z2m1iiiPdS_S_,@"STO_CUDA_ENTRY STV_DEFAULT"
_Z2m1iiiPdS_S_:
.text._Z2m1iiiPdS_S_:
[----:B------:R-:W-:Y:S08]  /*0000*/  LDC R1, c[0x0][0x37c] ;  /* 0x0000df00ff017b82 */ /* 0x000ff00000000800 */
[----:B------:R-:W0:Y:S01]  /*0010*/  LDC.64 R2, c[0x0][0x380] ;  /* 0x0000e000ff027b82 */ /* 0x000e220000000a00 */
[----:B------:R-:W0:Y:S02]  /*0020*/  LDCU UR4, c[0x0][0x388] ;  /* 0x00007100ff0477ac */ /* 0x000e240008000800 */
[----:B0-----:R-:W-:-:S04]  /*0030*/  VIMNMX3 R0, R2, UR4, R3, PT ;  /* 0x0000000402007c0f */ /* 0x001fc8000b800103 */
[----:B------:R-:W-:-:S13]  /*0040*/  ISETP.GE.AND P0, PT, R0, 0x1, PT ;  /* 0x000000010000780c */ /* 0x000fda0003f06270 */
[----:B------:R-:W-:Y:S05]  /*0050*/  @!P0 EXIT ;  /* 0x000000000000894d */ /* 0x000fea0003800000 */
[----:B------:R-:W0:Y:S01]  /*0060*/  LDCU.64 UR6, c[0x0][0x398] ;  /* 0x00007300ff0677ac */ /* 0x000e220008000a00 */
[----:B------:R-:W-:Y:S01]  /*0070*/  LOP3.LUT R0, R3, 0x7, RZ, 0xc0, !PT ;  /* 0x0000000703007812 */ /* 0x000fe200078ec0ff */
[----:B------:R-:W1:Y:S04]  /*0080*/  LDCU.64 UR12, c[0x0][0x358] ;  /* 0x00006b00ff0c77ac */ /* 0x000e680008000a00 */
[----:B------:R-:W-:Y:S01]  /*0090*/  VIADD R2, R0, 0xffffffff ;  /* 0xffffffff00027836 */ /* 0x000fe20000000000 */
[----:B------:R-:W-:-:S04]  /*00a0*/  UMOV UR4, URZ ;  /* 0x000000ff00047c82 */ /* 0x000fc80008000000 */
[----:B------:R-:W-:Y:S02]  /*00b0*/  ISETP.GE.U32.AND P0, PT, R2, 0x3, PT ;  /* 0x000000030200780c */ /* 0x000fe40003f06070 */
[C---:B------:R-:W-:Y:S02]  /*00c0*/  LOP3.LUT R2, R3.reuse, 0x7ffffff8, RZ, 0xc0, !PT ;  /* 0x7ffffff803027812 */ /* 0x040fe400078ec0ff */
[----:B------:R-:W-:Y:S01]  /*00d0*/  LOP3.LUT R3, R3, 0x3, RZ, 0xc0, !PT ;  /* 0x0000000303037812 */ /* 0x000fe200078ec0ff */
[----:B0-----:R-:W-:Y:S02]  /*00e0*/  UIADD3 UR5, UP0, UPT, UR6, 0x20, URZ ;  /* 0x0000002006057890 */ /* 0x001fe4000ff1e0ff */
[----:B------:R-:W-:Y:S02]  /*00f0*/  IMAD.MOV R4, RZ, RZ, -R2 ;  /* 0x000000ffff047224 */ /* 0x000fe400078e0a02 */
[----:B-1----:R-:W-:-:S12]  /*0100*/  UIADD3.X UR8, UPT, UPT, URZ, UR7, URZ, UP0, !UPT ;  /* 0x00000007ff087290 */ /* 0x002fd800087fe4ff */
.L_x_6:
[----:B0-----:R-:W0:Y:S01]  /*0110*/  LDCU.64 UR14, c[0x0][0x380] ;  /* 0x00007000ff0e77ac */ /* 0x001e220008000a00 */
[----:B------:R-:W-:Y:S01]  /*0120*/  IMAD.MOV.U32 R5, RZ, RZ, RZ ;  /* 0x000000ffff057224 */ /* 0x000fe200078e00ff */
[----:B-1----:R-:W1:Y:S01]  /*0130*/  LDCU.64 UR6, c[0x0][0x3a0] ;  /* 0x00007400ff0677ac */ /* 0x002e620008000a00 */
[----:B------:R-:W-:Y:S01]  /*0140*/  UMOV UR9, UR4 ;  /* 0x0000000400097c82 */ /* 0x000fe20008000000 */
[----:B0-----:R-:W-:Y:S02]  /*0150*/  UIMAD UR10, UR4, UR15, URZ ;  /* 0x0000000f040a72a4 */ /* 0x001fe4000f8e02ff */
[----:B------:R-:W-:Y:S02]  /*0160*/  UIADD3 UR4, UPT, UPT, UR4, 0x1, URZ ;  /* 0x0000000104047890 */ /* 0x000fe4000fffe0ff */
[----:B-1----:R-:W-:-:S04]  /*0170*/  UIMAD.WIDE.U32 UR6, UR10, 0x8, UR6 ;  /* 0x000000080a0678a5 */ /* 0x002fc8000f8e0006 */
[----:B------:R-:W-:-:S04]  /*0180*/  UIADD3 UR11, UP0, UPT, UR6, 0x20, URZ ;  /* 0x00000020060b7890 */ /* 0x000fc8000ff1e0ff */
[----:B------:R-:W-:Y:S02]  /*0190*/  UIADD3.X UR6, UPT, UPT, URZ, UR7, URZ, UP0, !UPT ;  /* 0x00000007ff067290 */ /* 0x000fe400087fe4ff */
[----:B--23--:R-:W-:-:S11]  /*01a0*/  UISETP.NE.AND UP0, UPT, UR4, UR14, UPT ;  /* 0x0000000e0400728c */ /* 0x00cfd6000bf05270 */
.L_x_5:
[----:B012---:R-:W0:Y:S01]  /*01b0*/  LDC R8, c[0x0][0x388] ;  /* 0x0000e200ff087b82 */ /* 0x007e220000000800 */
[----:B------:R-:W1:Y:S01]  /*01c0*/  LDCU UR7, c[0x0][0x384] ;  /* 0x00007080ff0777ac */ /* 0x000e620008000800 */
[----:B------:R-:W-:-:S06]  /*01d0*/  IMAD.MOV.U32 R21, RZ, RZ, RZ ;  /* 0x000000ffff157224 */ /* 0x000fcc00078e00ff */
[----:B------:R-:W2:Y:S01]  /*01e0*/  LDC.64 R6, c[0x0][0x390] ;  /* 0x0000e400ff067b82 */ /* 0x000ea20000000a00 */
[----:B-1----:R-:W-:Y:S02]  /*01f0*/  UISETP.GE.U32.AND UP1, UPT, UR7, 0x8, UPT ;  /* 0x000000080700788c */ /* 0x002fe4000bf26070 */
[C---:B------:R-:W-:Y:S02]  /*0200*/  IMAD R20, R5.reuse, UR7, RZ ;  /* 0x0000000705147c24 */ /* 0x040fe4000f8e02ff */
[----:B0-----:R-:W-:Y:S01]  /*0210*/  IMAD R9, R8, UR9, R5 ;  /* 0x0000000908097c24 */ /* 0x001fe2000f8e0205 */
[----:B------:R-:W-:-:S04]  /*0220*/  IADD3 R5, PT, PT, R5, 0x1, RZ ;  /* 0x0000000105057810 */ /* 0x000fc80007ffe0ff */
[----:B------:R-:W-:Y:S01]  /*0230*/  ISETP.NE.AND P1, PT, R5, R8, PT ;  /* 0x000000080500720c */ /* 0x000fe20003f25270 */
[----:B--2---:R-:W-:Y:S01]  /*0240*/  IMAD.WIDE.U32 R6, R9, 0x8, R6 ;  /* 0x0000000809067825 */ /* 0x004fe200078e0006 */
[----:B---3--:R-:W-:Y:S11]  /*0250*/  BRA.U !UP1, `(.L_x_0) ;  /* 0x0000000109e07547 */ /* 0x008ff6000b800000 */
[----:B------:R-:W-:Y:S01]  /*0260*/  IMAD.U32 R8, RZ, RZ, UR5 ;  /* 0x00000005ff087e24 */ /* 0x000fe2000f8e00ff */
[----:B------:R-:W-:Y:S01]  /*0270*/  MOV R13, UR11 ;  /* 0x0000000b000d7c02 */ /* 0x000fe20008000f00 */
[----:B------:R-:W-:Y:S02]  /*0280*/  IMAD.U32 R9, RZ, RZ, UR8 ;  /* 0x00000008ff097e24 */ /* 0x000fe4000f8e00ff */
[----:B------:R-:W-:Y:S02]  /*0290*/  IMAD.U32 R18, RZ, RZ, UR6 ;  /* 0x00000006ff127e24 */ /* 0x000fe4000f8e00ff */
[----:B------:R-:W-:-:S04]  /*02a0*/  IMAD.WIDE.U32 R8, R20, 0x8, R8 ;  /* 0x0000000814087825 */ /* 0x000fc800078e0008 */
[----:B------:R-:W-:-:S07]  /*02b0*/  IMAD.MOV.U32 R12, RZ, RZ, R4 ;  /* 0x000000ffff0c7224 */ /* 0x000fce00078e0004 */
.L_x_1:
[----:B0-----:R-:W-:Y:S01]  /*02c0*/  IMAD.MOV.U32 R10, RZ, RZ, R13 ;  /* 0x000000ffff0a7224 */ /* 0x001fe200078e000d */
[----:B------:R-:W-:Y:S01]  /*02d0*/  MOV R11, R18 ;  /* 0x00000012000b7202 */ /* 0x000fe20000000f00 */
[----:B------:R-:W2:Y:S04]  /*02e0*/  LDG.E.64 R14, desc[UR12][R6.64] ;  /* 0x0000000c060e7981 */ /* 0x000ea8000c1e1b00 */
[----:B------:R-:W2:Y:S04]  /*02f0*/  LDG.E.64 R16, desc[UR12][R8.64+-0x20] ;  /* 0xffffe00c08107981 */ /* 0x000ea8000c1e1b00 */
[----:B------:R-:W2:Y:S04]  /*0300*/  LDG.E.64 R18, desc[UR12][R10.64+-0x20] ;  /* 0xffffe00c0a127981 */ /* 0x000ea8000c1e1b00 */
[----:B------:R-:W3:Y:S04]  /*0310*/  LDG.E.64 R22, desc[UR12][R10.64+-0x18] ;  /* 0xffffe80c0a167981 */ /* 0x000ee8000c1e1b00 */
[----:B------:R-:W4:Y:S01]  /*0320*/  LDG.E.64 R24, desc[UR12][R10.64+-0x10] ;  /* 0xfffff00c0a187981 */ /* 0x000f22000c1e1b00 */
[----:B--2---:R-:W-:-:S07]  /*0330*/  DFMA R14, R14, R16, R18 ;  /* 0x000000100e0e722b */ /* 0x004fce0000000012 */
[----:B------:R0:W-:Y:S04]  /*0340*/  STG.E.64 desc[UR12][R10.64+-0x20], R14 ;  /* 0xffffe00e0a007986 */ /* 0x0001e8000c101b0c */
[----:B------:R-:W3:Y:S04]  /*0350*/  LDG.E.64 R16, desc[UR12][R6.64] ;  /* 0x0000000c06107981 */ /* 0x000ee8000c1e1b00 */
[----:B------:R-:W3:Y:S02]  /*0360*/  LDG.E.64 R18, desc[UR12][R8.64+-0x18] ;  /* 0xffffe80c08127981 */ /* 0x000ee4000c1e1b00 */
[----:B---3--:R-:W-:-:S07]  /*0370*/  DFMA R16, R16, R18, R22 ;  /* 0x000000121010722b */ /* 0x008fce0000000016 */
[----:B------:R1:W-:Y:S04]  /*0380*/  STG.E.64 desc[UR12][R10.64+-0x18], R16 ;  /* 0xffffe8100a007986 */ /* 0x0003e8000c101b0c */
[----:B------:R-:W4:Y:S04]  /*0390*/  LDG.E.64 R18, desc[UR12][R6.64] ;  /* 0x0000000c06127981 */ /* 0x000f28000c1e1b00 */
[----:B------:R-:W4:Y:S02]  /*03a0*/  LDG.E.64 R22, desc[UR12][R8.64+-0x10] ;  /* 0xfffff00c08167981 */ /* 0x000f24000c1e1b00 */
[----:B----4-:R-:W-:-:S02]  /*03b0*/  DFMA R18, R18, R22, R24 ;  /* 0x000000161212722b */ /* 0x010fc40000000018 */
[----:B------:R-:W2:Y:S05]  /*03c0*/  LDG.E.64 R24, desc[UR12][R10.64+-0x8] ;  /* 0xfffff80c0a187981 */ /* 0x000eaa000c1e1b00 */
[----:B------:R3:W-:Y:S04]  /*03d0*/  STG.E.64 desc[UR12][R10.64+-0x10], R18 ;  /* 0xfffff0120a007986 */ /* 0x0007e8000c101b0c */
[----:B0-----:R-:W2:Y:S04]  /*03e0*/  LDG.E.64 R14, desc[UR12][R6.64] ;  /* 0x0000000c060e7981 */ /* 0x001ea8000c1e1b00 */
[----:B------:R-:W2:Y:S02]  /*03f0*/  LDG.E.64 R22, desc[UR12][R8.64+-0x8] ;  /* 0xfffff80c08167981 */ /* 0x000ea4000c1e1b00 */
[----:B--2---:R-:W-:-:S02]  /*0400*/  DFMA R14, R14, R22, R24 ;  /* 0x000000160e0e722b */ /* 0x004fc40000000018 */
[----:B------:R-:W2:Y:S05]  /*0410*/  LDG.E.64 R24, desc[UR12][R10.64] ;  /* 0x0000000c0a187981 */ /* 0x000eaa000c1e1b00 */
[----:B------:R0:W-:Y:S04]  /*0420*/  STG.E.64 desc[UR12][R10.64+-0x8], R14 ;  /* 0xfffff80e0a007986 */ /* 0x0001e8000c101b0c */
[----:B-1----:R-:W2:Y:S04]  /*0430*/  LDG.E.64 R16, desc[UR12][R6.64] ;  /* 0x0000000c06107981 */ /* 0x002ea8000c1e1b00 */
[----:B------:R-:W2:Y:S02]  /*0440*/  LDG.E.64 R22, desc[UR12][R8.64] ;  /* 0x0000000c08167981 */ /* 0x000ea4000c1e1b00 */
[----:B--2---:R-:W-:-:S02]  /*0450*/  DFMA R16, R16, R22, R24 ;  /* 0x000000161010722b */ /* 0x004fc40000000018 */
[----:B------:R-:W2:Y:S05]  /*0460*/  LDG.E.64 R24, desc[UR12][R10.64+0x8] ;  /* 0x0000080c0a187981 */ /* 0x000eaa000c1e1b00 */
[----:B------:R1:W-:Y:S04]  /*0470*/  STG.E.64 desc[UR12][R10.64], R16 ;  /* 0x000000100a007986 */ /* 0x0003e8000c101b0c */
[----:B---3--:R-:W2:Y:S04]  /*0480*/  LDG.E.64 R18, desc[UR12][R6.64] ;  /* 0x0000000c06127981 */ /* 0x008ea8000c1e1b00 */
[----:B------:R-:W2:Y:S02]  /*0490*/  LDG.E.64 R22, desc[UR12][R8.64+0x8] ;  /* 0x0000080c08167981 */ /* 0x000ea4000c1e1b00 */
[----:B--2---:R-:W-:-:S02]  /*04a0*/  DFMA R18, R18, R22, R24 ;  /* 0x000000161212722b */ /* 0x004fc40000000018 */
[----:B------:R-:W2:Y:S05]  /*04b0*/  LDG.E.64 R24, desc[UR12][R10.64+0x10] ;  /* 0x0000100c0a187981 */ /* 0x000eaa000c1e1b00 */
[----:B------:R3:W-:Y:S04]  /*04c0*/  STG.E.64 desc[UR12][R10.64+0x8], R18 ;  /* 0x000008120a007986 */ /* 0x0007e8000c101b0c */
[----:B0-----:R-:W2:Y:S04]  /*04d0*/  LDG.E.64 R14, desc[UR12][R6.64] ;  /* 0x0000000c060e7981 */ /* 0x001ea8000c1e1b00 */
[----:B------:R-:W2:Y:S01]  /*04e0*/  LDG.E.64 R22, desc[UR12][R8.64+0x10] ;  /* 0x0000100c08167981 */ /* 0x000ea2000c1e1b00 */
[----:B------:R-:W-:Y:S01]  /*04f0*/  VIADD R12, R12, 0x8 ;  /* 0x000000080c0c7836 */ /* 0x000fe20000000000 */
[----:B--2---:R-:W-:-:S02]  /*0500*/  DFMA R14, R14, R22, R24 ;  /* 0x000000160e0e722b */ /* 0x004fc40000000018 */
[----:B------:R-:W2:Y:S05]  /*0510*/  LDG.E.64 R24, desc[UR12][R10.64+0x18] ;  /* 0x0000180c0a187981 */ /* 0x000eaa000c1e1b00 */
[----:B------:R0:W-:Y:S04]  /*0520*/  STG.E.64 desc[UR12][R10.64+0x10], R14 ;  /* 0x0000100e0a007986 */ /* 0x0001e8000c101b0c */
[----:B-1----:R-:W2:Y:S04]  /*0530*/  LDG.E.64 R16, desc[UR12][R6.64] ;  /* 0x0000000c06107981 */ /* 0x002ea8000c1e1b00 */
[----:B------:R1:W2:Y:S01]  /*0540*/  LDG.E.64 R22, desc[UR12][R8.64+0x18] ;  /* 0x0000180c08167981 */ /* 0x0002a2000c1e1b00 */
[----:B------:R-:W-:-:S02]  /*0550*/  ISETP.NE.AND P2, PT, R12, RZ, PT ;  /* 0x000000ff0c00720c */ /* 0x000fc40003f45270 */
[----:B------:R-:W-:Y:S02]  /*0560*/  IADD3 R13, P4, PT, R10, 0x40, RZ ;  /* 0x000000400a0d7810 */ /* 0x000fe40007f9e0ff */
[----:B-1----:R-:W-:Y:S02]  /*0570*/  IADD3 R8, P3, PT, R8, 0x40, RZ ;  /* 0x0000004008087810 */ /* 0x002fe40007f7e0ff */
[----:B---3--:R-:W-:-:S03]  /*0580*/  IADD3.X R18, PT, PT, RZ, R11, RZ, P4, !PT ;  /* 0x0000000bff127210 */ /* 0x008fc600027fe4ff */
[----:B------:R-:W-:Y:S01]  /*0590*/  IMAD.X R9, RZ, RZ, R9, P3 ;  /* 0x000000ffff097224 */ /* 0x000fe200018e0609 */
[----:B--2---:R-:W-:-:S07]  /*05a0*/  DFMA R16, R16, R22, R24 ;  /* 0x000000161010722b */ /* 0x004fce0000000018 */
[----:B------:R0:W-:Y:S01]  /*05b0*/  STG.E.64 desc[UR12][R10.64+0x18], R16 ;  /* 0x000018100a007986 */ /* 0x0001e2000c101b0c */
[----:B------:R-:W-:Y:S05]  /*05c0*/  @P2 BRA `(.L_x_1) ;  /* 0xfffffffc003c2947 */ /* 0x000fea000383ffff */
[----:B------:R-:W-:-:S07]  /*05d0*/  IMAD.MOV.U32 R21, RZ, RZ, R2 ;  /* 0x000000ffff157224 */ /* 0x000fce00078e0002 */
.L_x_0:
[----:B------:R-:W-:-:S13]  /*05e0*/  ISETP.NE.AND P2, PT, R0, RZ, PT ;  /* 0x000000ff0000720c */ /* 0x000fda0003f45270 */
[----:B------:R-:W-:Y:S05]  /*05f0*/  @!P2 BRA `(.L_x_2) ;  /* 0x000000040048a947 */ /* 0x000fea0003800000 */
[----:B------:R-:W-:Y:S01]  /*0600*/  ISETP.NE.AND P2, PT, R3, RZ, PT ;  /* 0x000000ff0300720c */ /* 0x000fe20003f45270 */
[----:B------:R-:W-:-:S12]  /*0610*/  @!P0 BRA `(.L_x_3) ;  /* 0x0000000000948947 */ /* 0x000fd80003800000 */
[----:B0-----:R-:W0:Y:S01]  /*0620*/  LDC.64 R16, c[0x0][0x398] ;  /* 0x0000e600ff107b82 */ /* 0x001e220000000a00 */
[----:B------:R-:W-:Y:S01]  /*0630*/  IMAD.IADD R11, R20, 0x1, R21 ;  /* 0x00000001140b7824 */ /* 0x000fe200078e0215 */
[----:B------:R-:W-:Y:S01]  /*0640*/  IADD3 R13, PT, PT, R21, UR10, RZ ;  /* 0x0000000a150d7c10 */ /* 0x000fe2000fffe0ff */
[----:B------:R-:W2:Y:S05]  /*0650*/  LDG.E.64 R18, desc[UR12][R6.64] ;  /* 0x0000000c06127981 */ /* 0x000eaa000c1e1b00 */
[----:B------:R-:W1:Y:S08]  /*0660*/  LDC.64 R8, c[0x0][0x3a0] ;  /* 0x0000e800ff087b82 */ /* 0x000e700000000a00 */
[----:B------:R-:W3:Y:S01]  /*0670*/  LDC.64 R14, c[0x0][0x3a0] ;  /* 0x0000e800ff0e7b82 */ /* 0x000ee20000000a00 */
[----:B0-----:R-:W-:-:S06]  /*0680*/  IMAD.WIDE.U32 R16, R11, 0x8, R16 ;  /* 0x000000080b107825 */ /* 0x001fcc00078e0010 */
[----:B------:R-:W2:Y:S01]  /*0690*/  LDG.E.64 R16, desc[UR12][R16.64] ;  /* 0x0000000c10107981 */ /* 0x000ea2000c1e1b00 */
[----:B-1----:R-:W-:Y:S02]  /*06a0*/  IMAD.WIDE.U32 R8, R13, 0x8, R8 ;  /* 0x000000080d087825 */ /* 0x002fe400078e0008 */
[----:B------:R-:W0:Y:S03]  /*06b0*/  LDC.64 R12, c[0x0][0x398] ;  /* 0x0000e600ff0c7b82 */ /* 0x000e260000000a00 */
[----:B------:R-:W2:Y:S01]  /*06c0*/  LDG.E.64 R10, desc[UR12][R8.64] ;  /* 0x0000000c080a7981 */ /* 0x000ea2000c1e1b00 */
[----:B------:R-:W-:Y:S02]  /*06d0*/  IADD3 R23, P4, PT, R20, R21, RZ ;  /* 0x0000001514177210 */ /* 0x000fe40007f9e0ff */
[----:B------:R-:W-:-:S03]  /*06e0*/  IADD3 R22, P3, PT, R21, UR10, RZ ;  /* 0x0000000a15167c10 */ /* 0x000fc6000ff7e0ff */
[----:B------:R-:W-:Y:S01]  /*06f0*/  IMAD.X R24, RZ, RZ, RZ, P4 ;  /* 0x000000ffff187224 */ /* 0x000fe200020e06ff */
[----:B---3--:R-:W-:Y:S01]  /*0700*/  LEA R14, P5, R22, R14, 0x3 ;  /* 0x0000000e160e7211 */ /* 0x008fe200078a18ff */
[----:B------:R-:W-:-:S05]  /*0710*/  IMAD.X R25, RZ, RZ, RZ, P3 ;  /* 0x000000ffff197224 */ /* 0x000fca00018e06ff */
[----:B------:R-:W-:Y:S02]  /*0720*/  LEA.HI.X R15, R22, R15, R25, 0x3, P5 ;  /* 0x0000000f160f7211 */ /* 0x000fe400028f1c19 */
[----:B0-----:R-:W-:-:S04]  /*0730*/  LEA R12, P4, R23, R12, 0x3 ;  /* 0x0000000c170c7211 */ /* 0x001fc800078818ff */
[----:B------:R-:W-:Y:S01]  /*0740*/  LEA.HI.X R13, R23, R13, R24, 0x3, P4 ;  /* 0x0000000d170d7211 */ /* 0x000fe200020f1c18 */
[----:B--2---:R-:W-:-:S07]  /*0750*/  DFMA R10, R18, R16, R10 ;  /* 0x00000010120a722b */ /* 0x004fce000000000a */
[----:B------:R0:W-:Y:S04]  /*0760*/  STG.E.64 desc[UR12][R8.64], R10 ;  /* 0x0000000a08007986 */ /* 0x0001e8000c101b0c */
[----:B------:R-:W2:Y:S04]  /*0770*/  LDG.E.64 R16, desc[UR12][R6.64] ;  /* 0x0000000c06107981 */ /* 0x000ea8000c1e1b00 */
[----:B------:R-:W2:Y:S04]  /*0780*/  LDG.E.64 R18, desc[UR12][R12.64+0x8] ;  /* 0x0000080c0c127981 */ /* 0x000ea8000c1e1b00 */
[----:B------:R-:W2:Y:S04]  /*0790*/  LDG.E.64 R22, desc[UR12][R14.64+0x8] ;  /* 0x0000080c0e167981 */ /* 0x000ea8000c1e1b00 */
[----:B------:R-:W3:Y:S01]  /*07a0*/  LDG.E.64 R24, desc[UR12][R14.64+0x10] ;  /* 0x0000100c0e187981 */ /* 0x000ee2000c1e1b00 */
[----:B--2---:R-:W-:-:S07]  /*07b0*/  DFMA R16, R16, R18, R22 ;  /* 0x000000121010722b */ /* 0x004fce0000000016 */
[----:B------:R1:W-:Y:S04]  /*07c0*/  STG.E.64 desc[UR12][R14.64+0x8], R16 ;  /* 0x000008100e007986 */ /* 0x0003e8000c101b0c */
[----:B------:R-:W3:Y:S04]  /*07d0*/  LDG.E.64 R18, desc[UR12][R6.64] ;  /* 0x0000000c06127981 */ /* 0x000ee8000c1e1b00 */
[----:B------:R-:W3:Y:S02]  /*07e0*/  LDG.E.64 R22, desc[UR12][R12.64+0x10] ;  /* 0x0000100c0c167981 */ /* 0x000ee4000c1e1b00 */
[----:B---3--:R-:W-:-:S02]  /*07f0*/  DFMA R18, R18, R22, R24 ;  /* 0x000000161212722b */ /* 0x008fc40000000018 */
[----:B------:R-:W2:Y:S05]  /*0800*/  LDG.E.64 R22, desc[UR12][R14.64+0x18] ;  /* 0x0000180c0e167981 */ /* 0x000eaa000c1e1b00 */
[----:B------:R1:W-:Y:S04]  /*0810*/  STG.E.64 desc[UR12][R14.64+0x10], R18 ;  /* 0x000010120e007986 */ /* 0x0003e8000c101b0c */
[----:B0-----:R-:W2:Y:S04]  /*0820*/  LDG.E.64 R10, desc[UR12][R12.64+0x18] ;  /* 0x0000180c0c0a7981 */ /* 0x001ea8000c1e1b00 */
[----:B------:R-:W2:Y:S01]  /*0830*/  LDG.E.64 R8, desc[UR12][R6.64] ;  /* 0x0000000c06087981 */ /* 0x000ea2000c1e1b00 */
[----:B------:R-:W-:Y:S01]  /*0840*/  IADD3 R21, PT, PT, R21, 0x4, RZ ;  /* 0x0000000415157810 */ /* 0x000fe20007ffe0ff */
[----:B--2---:R-:W-:-:S07]  /*0850*/  DFMA R8, R8, R10, R22 ;  /* 0x0000000a0808722b */ /* 0x004fce0000000016 */
[----:B------:R1:W-:Y:S04]  /*0860*/  STG.E.64 desc[UR12][R14.64+0x18], R8 ;  /* 0x000018080e007986 */ /* 0x0003e8000c101b0c */
.L_x_3:
[----:B------:R-:W-:Y:S05]  /*0870*/  @!P2 BRA `(.L_x_2) ;  /* 0x0000000000a8a947 */ /* 0x000fea0003800000 */
[----:B------:R-:W-:Y:S01]  /*0880*/  ISETP.NE.AND P2, PT, R3, 0x1, PT ;  /* 0x000000010300780c */ /* 0x000fe20003f45270 */
[----:B------:R-:W-:-:S12]  /*0890*/  ULOP3.LUT UP1, URZ, UR7, 0x1, URZ, 0xc0, !UPT ;  /* 0x0000000107ff7892 */ /* 0x000fd8000f82c0ff */
[----:B------:R-:W-:Y:S05]  /*08a0*/  @!P2 BRA `(.L_x_4) ;  /* 0x00000000006ca947 */ /* 0x000fea0003800000 */
[----:B-1----:R-:W1:Y:S01]  /*08b0*/  LDC.64 R8, c[0x0][0x398] ;  /* 0x0000e600ff087b82 */ /* 0x002e620000000a00 */
[----:B------:R-:W-:Y:S02]  /*08c0*/  IMAD.IADD R13, R20, 0x1, R21 ;  /* 0x00000001140d7824 */ /* 0x000fe400078e0215 */
[----:B0-----:R-:W-:-:S05]  /*08d0*/  VIADD R15, R21, UR10 ;  /* 0x0000000a150f7c36 */ /* 0x001fca0008000000 */
[----:B------:R-:W0:Y:S08]  /*08e0*/  LDC.64 R10, c[0x0][0x3a0] ;  /* 0x0000e800ff0a7b82 */ /* 0x000e300000000a00 */
[----:B------:R-:W2:Y:S01]  /*08f0*/  LDC.64 R16, c[0x0][0x398] ;  /* 0x0000e600ff107b82 */ /* 0x000ea20000000a00 */
[----:B-1----:R-:W-:-:S07]  /*0900*/  IMAD.WIDE.U32 R12, R13, 0x8, R8 ;  /* 0x000000080d0c7825 */ /* 0x002fce00078e0008 */
[----:B------:R-:W1:Y:S01]  /*0910*/  LDC.64 R18, c[0x0][0x3a0] ;  /* 0x0000e800ff127b82 */ /* 0x000e620000000a00 */
[----:B------:R-:W3:Y:S01]  /*0920*/  LDG.E.64 R12, desc[UR12][R12.64] ;  /* 0x0000000c0c0c7981 */ /* 0x000ee2000c1e1b00 */
[----:B0-----:R-:W-:-:S03]  /*0930*/  IMAD.WIDE.U32 R8, R15, 0x8, R10 ;  /* 0x000000080f087825 */ /* 0x001fc600078e000a */
[----:B------:R-:W3:Y:S04]  /*0940*/  LDG.E.64 R10, desc[UR12][R6.64] ;  /* 0x0000000c060a7981 */ /* 0x000ee8000c1e1b00 */
[----:B------:R-:W3:Y:S01]  /*0950*/  LDG.E.64 R14, desc[UR12][R8.64] ;  /* 0x0000000c080e7981 */ /* 0x000ee2000c1e1b00 */
[----:B------:R-:W-:Y:S02]  /*0960*/  IADD3 R23, P2, PT, R20, R21, RZ ;  /* 0x0000001514177210 */ /* 0x000fe40007f5e0ff */
[----:B------:R-:W-:Y:S02]  /*0970*/  IADD3 R22, P3, PT, R21, UR10, RZ ;  /* 0x0000000a15167c10 */ /* 0x000fe4000ff7e0ff */
[----:B------:R-:W-:Y:S02]  /*0980*/  IADD3.X R24, PT, PT, RZ, RZ, RZ, P2, !PT ;  /* 0x000000ffff187210 */ /* 0x000fe400017fe4ff */
[----:B--2---:R-:W-:Y:S01]  /*0990*/  LEA R16, P2, R23, R16, 0x3 ;  /* 0x0000001017107211 */ /* 0x004fe200078418ff */
[----:B------:R-:W-:Y:S01]  /*09a0*/  IMAD.X R25, RZ, RZ, RZ, P3 ;  /* 0x000000ffff197224 */ /* 0x000fe200018e06ff */
[----:B-1----:R-:W-:-:S02]  /*09b0*/  LEA R18, P4, R22, R18, 0x3 ;  /* 0x0000001216127211 */ /* 0x002fc400078818ff */
[----:B------:R-:W-:Y:S02]  /*09c0*/  LEA.HI.X R17, R23, R17, R24, 0x3, P2 ;  /* 0x0000001117117211 */ /* 0x000fe400010f1c18 */
[----:B------:R-:W-:Y:S01]  /*09d0*/  LEA.HI.X R19, R22, R19, R25, 0x3, P4 ;  /* 0x0000001316137211 */ /* 0x000fe200020f1c19 */
[----:B---3--:R-:W-:-:S07]  /*09e0*/  DFMA R10, R10, R12, R14 ;  /* 0x0000000c0a0a722b */ /* 0x008fce000000000e */
[----:B------:R2:W-:Y:S04]  /*09f0*/  STG.E.64 desc[UR12][R8.64], R10 ;  /* 0x0000000a08007986 */ /* 0x0005e8000c101b0c */
[----:B------:R-:W3:Y:S04]  /*0a00*/  LDG.E.64 R12, desc[UR12][R6.64] ;  /* 0x0000000c060c7981 */ /* 0x000ee8000c1e1b00 */
[----:B------:R-:W3:Y:S04]  /*0a10*/  LDG.E.64 R16, desc[UR12][R16.64+0x8] ;  /* 0x0000080c10107981 */ /* 0x000ee8000c1e1b00 */
[----:B------:R-:W3:Y:S01]  /*0a20*/  LDG.E.64 R14, desc[UR12][R18.64+0x8] ;  /* 0x0000080c120e7981 */ /* 0x000ee2000c1e1b00 */
[----:B------:R-:W-:Y:S01]  /*0a30*/  VIADD R21, R21, 0x2 ;  /* 0x0000000215157836 */ /* 0x000fe20000000000 */
[----:B---3--:R-:W-:-:S07]  /*0a40*/  DFMA R12, R12, R16, R14 ;  /* 0x000000100c0c722b */ /* 0x008fce000000000e */
[----:B------:R2:W-:Y:S04]  /*0a50*/  STG.E.64 desc[UR12][R18.64+0x8], R12 ;  /* 0x0000080c12007986 */ /* 0x0005e8000c101b0c */
.L_x_4:
[----:B------:R-:W-:Y:S05]  /*0a60*/  BRA.U !UP1, `(.L_x_2) ;  /* 0x00000001092c7547 */ /* 0x000fea000b800000 */
[----:B-12---:R-:W1:Y:S01]  /*0a70*/  LDC.64 R8, c[0x0][0x398] ;  /* 0x0000e600ff087b82 */ /* 0x006e620000000a00 */
[----:B------:R-:W-:Y:S01]  /*0a80*/  IADD3 R13, PT, PT, R20, R21, RZ ;  /* 0x00000015140d7210 */ /* 0x000fe20007ffe0ff */
[----:B0-----:R-:W-:Y:S01]  /*0a90*/  VIADD R15, R21, UR10 ;  /* 0x0000000a150f7c36 */ /* 0x001fe20008000000 */
[----:B------:R-:W2:Y:S05]  /*0aa0*/  LDG.E.64 R6, desc[UR12][R6.64] ;  /* 0x0000000c06067981 */ /* 0x000eaa000c1e1b00 */
[----:B------:R-:W0:Y:S01]  /*0ab0*/  LDC.64 R10, c[0x0][0x3a0] ;  /* 0x0000e800ff0a7b82 */ /* 0x000e220000000a00 */
[----:B-1----:R-:W-:-:S06]  /*0ac0*/  IMAD.WIDE.U32 R8, R13, 0x8, R8 ;  /* 0x000000080d087825 */ /* 0x002fcc00078e0008 */
[----:B------:R-:W2:Y:S01]  /*0ad0*/  LDG.E.64 R8, desc[UR12][R8.64] ;  /* 0x0000000c08087981 */ /* 0x000ea2000c1e1b00 */
[----:B0-----:R-:W-:-:S05]  /*0ae0*/  IMAD.WIDE.U32 R10, R15, 0x8, R10 ;  /* 0x000000080f0a7825 */ /* 0x001fca00078e000a */
[----:B------:R-:W2:Y:S02]  /*0af0*/  LDG.E.64 R12, desc[UR12][R10.64] ;  /* 0x0000000c0a0c7981 */ /* 0x000ea4000c1e1b00 */
[----:B--2---:R-:W-:-:S07]  /*0b00*/  DFMA R12, R6, R8, R12 ;  /* 0x00000008060c722b */ /* 0x004fce000000000c */
[----:B------:R3:W-:Y:S04]  /*0b10*/  STG.E.64 desc[UR12][R10.64], R12 ;  /* 0x0000000c0a007986 */ /* 0x0007e8000c101b0c */
.L_x_2:
[----:B------:R-:W-:Y:S05]  /*0b20*/  @P1 BRA `(.L_x_5) ;  /* 0xfffffff400a01947 */ /* 0x000fea000383ffff */
[----:B------:R-:W-:Y:S05]  /*0b30*/  BRA.U UP0, `(.L_x_6) ;  /* 0xfffffff500747547 */ /* 0x000fea000b83ffff */
[----:B------:R-:W-:Y:S05]  /*0b40*/  EXIT ;  /* 0x000000000000794d */ /* 0x000fea0003800000 */
.L_x_7:
[----:B------:R-:W-:-:S00]  /*0b50*/  BRA `(.L_x_7) ;  /* 0xfffffffc00fc7947 */ /* 0x000fc0000383ffff */
[----:B------:R-:W-:-:S00]  /*0b60*/  NOP ;  /* 0x0000000000007918 */ /* 0x000fc00000000000 */
        /* <DEDUP_REMOVED lines=9> */
.L_x_8:


//--------------------- .nv.shared.reserved.0     --------------------------
	.section	.nv.shared.reserved.0,"aw",@nobits
	.weak		__nv_reservedSMEM_offset_0_alias
	.size		__nv_reservedSMEM_offset_0_alias, 0, 64
	.other		__nv_reservedSMEM_offset_0_alias,@"STO_CUDA_RESERVED_SHARED STV_DEFAULT"
__nv_reservedSMEM_offset_0_alias:
	.zero		0
	.zero		64


//--------------------- .nv.constant0._Z2m1iiiPdS_S_ --------------------------
	.section	.nv.constant0._Z2m1iiiPdS_S_,"a",@progbits
	.sectionflags	@""
	.align	4
.nv.constant0._Z2m1iiiPdS_S_:
	.zero		936


//--------------------- SYMBOLS --------------------------

	.type		.nv.reservedSmem.offset0,@object
	.size		.nv.reservedSmem.offset0,0x4
